//
// Generated by NVIDIA NVVM Compiler
//
// Compiler Build ID: CL-36424714
// Cuda compilation tools, release 13.0, V13.0.88
// Based on NVVM 20.0.0
//

.version 9.0
.target sm_100
.address_size 64

	// .globl	_Z18kernel_multiplicarPiS_S_

.visible .entry _Z18kernel_multiplicarPiS_S_(
	.param .u64 .ptr .align 1 _Z18kernel_multiplicarPiS_S__param_0,
	.param .u64 .ptr .align 1 _Z18kernel_multiplicarPiS_S__param_1,
	.param .u64 .ptr .align 1 _Z18kernel_multiplicarPiS_S__param_2
)
{
	.reg .b32 	%r<59>;
	.reg .b64 	%rd<13>;

	ld.param.u64 	%rd1, [_Z18kernel_multiplicarPiS_S__param_0];
	ld.param.u64 	%rd2, [_Z18kernel_multiplicarPiS_S__param_1];
	ld.param.u64 	%rd3, [_Z18kernel_multiplicarPiS_S__param_2];
	mov.u32 	%r1, %ctaid.y;
	mov.u32 	%r2, %ntid.y;
	mov.u32 	%r3, %tid.y;
	mad.lo.s32 	%r4, %r1, %r2, %r3;
	mov.u32 	%r5, %ctaid.x;
	mov.u32 	%r6, %ntid.x;
	mov.u32 	%r7, %tid.x;
	mad.lo.s32 	%r8, %r5, %r6, %r7;
	shl.b32 	%r9, %r4, 4;
	cvta.to.global.u64 	%rd4, %rd1;
	cvta.to.global.u64 	%rd5, %rd2;
	mul.wide.u32 	%rd6, %r9, 4;
	add.s64 	%rd7, %rd4, %rd6;
	ld.global.u32 	%r10, [%rd7];
	mul.wide.s32 	%rd8, %r8, 4;
	add.s64 	%rd9, %rd5, %rd8;
	ld.global.u32 	%r11, [%rd9];
	mul.lo.s32 	%r12, %r11, %r10;
	ld.global.u32 	%r13, [%rd7+4];
	ld.global.u32 	%r14, [%rd9+64];
	mad.lo.s32 	%r15, %r14, %r13, %r12;
	ld.global.u32 	%r16, [%rd7+8];
	ld.global.u32 	%r17, [%rd9+128];
	mad.lo.s32 	%r18, %r17, %r16, %r15;
	ld.global.u32 	%r19, [%rd7+12];
	ld.global.u32 	%r20, [%rd9+192];
	mad.lo.s32 	%r21, %r20, %r19, %r18;
	ld.global.u32 	%r22, [%rd7+16];
	ld.global.u32 	%r23, [%rd9+256];
	mad.lo.s32 	%r24, %r23, %r22, %r21;
	ld.global.u32 	%r25, [%rd7+20];
	ld.global.u32 	%r26, [%rd9+320];
	mad.lo.s32 	%r27, %r26, %r25, %r24;
	ld.global.u32 	%r28, [%rd7+24];
	ld.global.u32 	%r29, [%rd9+384];
	mad.lo.s32 	%r30, %r29, %r28, %r27;
	ld.global.u32 	%r31, [%rd7+28];
	ld.global.u32 	%r32, [%rd9+448];
	mad.lo.s32 	%r33, %r32, %r31, %r30;
	ld.global.u32 	%r34, [%rd7+32];
	ld.global.u32 	%r35, [%rd9+512];
	mad.lo.s32 	%r36, %r35, %r34, %r33;
	ld.global.u32 	%r37, [%rd7+36];
	ld.global.u32 	%r38, [%rd9+576];
	mad.lo.s32 	%r39, %r38, %r37, %r36;
	ld.global.u32 	%r40, [%rd7+40];
	ld.global.u32 	%r41, [%rd9+640];
	mad.lo.s32 	%r42, %r41, %r40, %r39;
	ld.global.u32 	%r43, [%rd7+44];
	ld.global.u32 	%r44, [%rd9+704];
	mad.lo.s32 	%r45, %r44, %r43, %r42;
	ld.global.u32 	%r46, [%rd7+48];
	ld.global.u32 	%r47, [%rd9+768];
	mad.lo.s32 	%r48, %r47, %r46, %r45;
	ld.global.u32 	%r49, [%rd7+52];
	ld.global.u32 	%r50, [%rd9+832];
	mad.lo.s32 	%r51, %r50, %r49, %r48;
	ld.global.u32 	%r52, [%rd7+56];
	ld.global.u32 	%r53, [%rd9+896];
	mad.lo.s32 	%r54, %r53, %r52, %r51;
	ld.global.u32 	%r55, [%rd7+60];
	ld.global.u32 	%r56, [%rd9+960];
	mad.lo.s32 	%r57, %r56, %r55, %r54;
	cvta.to.global.u64 	%rd10, %rd3;
	add.s32 	%r58, %r9, %r8;
	mul.wide.s32 	%rd11, %r58, 4;
	add.s64 	%rd12, %rd10, %rd11;
	st.global.u32 	[%rd12], %r57;
	ret;

}


// ===== COMPILED SASS (sm_100) =====

	.target	sm_100

	.elftype	@"ET_EXEC"


//--------------------- .note.nv.tkinfo           --------------------------
	.section	.note.nv.tkinfo,"",@"SHT_NOTE"
	.sectionflags	@"SHF_NOTE_NV_TKINFO"
	.tkinfo
        /*0018*/ 	.word	0x00000002
        /*0030*/ 	.string	""
        /*0030*/ 	.string	"ptxas"
        /*0030*/ 	.string	"Cuda compilation tools, release 13.0, V13.0.88"
        /*0030*/ 	.string	"Build cuda_13.0.r13.0/compiler.36424714_0"
        /*0030*/ 	.string	"-arch sm_100 -m 64 "



//--------------------- .note.nv.cuinfo           --------------------------
	.section	.note.nv.cuinfo,"",@"SHT_NOTE"
	.sectionflags	@"SHF_NOTE_NV_CUINFO"
        /*0018*/ 	.short	0x0002
        /*001a*/ 	.short	0x0064
        /*001c*/ 	.short	0x0082
	.zero		2


//--------------------- .nv.info                  --------------------------
	.section	.nv.info,"",@"SHT_CUDA_INFO"
	.align	4


	//----- nvinfo : EIATTR_REGCOUNT
	.align		4
        /*0000*/ 	.byte	0x04, 0x2f
        /*0002*/ 	.short	(.L_1 - .L_0)
	.align		4
.L_0:
        /*0004*/ 	.word	index@(_Z18kernel_multiplicarPiS_S_)
        /*0008*/ 	.word	0x00000020


	//----- nvinfo : EIATTR_FRAME_SIZE
	.align		4
.L_1:
        /*000c*/ 	.byte	0x04, 0x11
        /*000e*/ 	.short	(.L_3 - .L_2)
	.align		4
.L_2:
        /*0010*/ 	.word	index@(_Z18kernel_multiplicarPiS_S_)
        /*0014*/ 	.word	0x00000000


	//----- nvinfo : EIATTR_MIN_STACK_SIZE
	.align		4
.L_3:
        /*0018*/ 	.byte	0x04, 0x12
        /*001a*/ 	.short	(.L_5 - .L_4)
	.align		4
.L_4:
        /*001c*/ 	.word	index@(_Z18kernel_multiplicarPiS_S_)
        /*0020*/ 	.word	0x00000000
.L_5:


//--------------------- .nv.compat                --------------------------
	.section	.nv.compat,"",@"SHT_CUDA_COMPAT_INFO"
	.align	4
        /*0000*/ 	.byte	0x02, 0x09, 0x00, 0x00, 0x02, 0x02, 0x01, 0x00, 0x02, 0x05, 0x05, 0x00, 0x03, 0x07, 0x01, 0x01
        /*0010*/ 	.byte	0x02, 0x03, 0x00, 0x00, 0x02, 0x06, 0x01, 0x00, 0x04, 0x0b, 0x08, 0x00, 0x09, 0x00, 0x00, 0x00
        /*0020*/ 	.byte	0x00, 0x00, 0x00, 0x00


//--------------------- .nv.info._Z18kernel_multiplicarPiS_S_ --------------------------
	.section	.nv.info._Z18kernel_multiplicarPiS_S_,"",@"SHT_CUDA_INFO"
	.sectionflags	@""
	.align	4


	//----- nvinfo : EIATTR_CUDA_API_VERSION
	.align		4
        /*0000*/ 	.byte	0x04, 0x37
        /*0002*/ 	.short	(.L_7 - .L_6)
.L_6:
        /*0004*/ 	.word	0x00000082


	//----- nvinfo : EIATTR_KPARAM_INFO
	.align		4
.L_7:
        /*0008*/ 	.byte	0x04, 0x17
        /*000a*/ 	.short	(.L_9 - .L_8)
.L_8:
        /*000c*/ 	.word	0x00000000
        /*0010*/ 	.short	0x0002
        /*0012*/ 	.short	0x0010
        /*0014*/ 	.byte	0x00, 0xf5, 0x21, 0x00


	//----- nvinfo : EIATTR_KPARAM_INFO
	.align		4
.L_9:
        /*0018*/ 	.byte	0x04, 0x17
        /*001a*/ 	.short	(.L_11 - .L_10)
.L_10:
        /*001c*/ 	.word	0x00000000
        /*0020*/ 	.short	0x0001
        /*0022*/ 	.short	0x0008
        /*0024*/ 	.byte	0x00, 0xf5, 0x21, 0x00


	//----- nvinfo : EIATTR_KPARAM_INFO
	.align		4
.L_11:
        /*0028*/ 	.byte	0x04, 0x17
        /*002a*/ 	.short	(.L_13 - .L_12)
.L_12:
        /*002c*/ 	.word	0x00000000
        /*0030*/ 	.short	0x0000
        /*0032*/ 	.short	0x0000
        /*0034*/ 	.byte	0x00, 0xf5, 0x21, 0x00


	//----- nvinfo : EIATTR_SPARSE_MMA_MASK
	.align		4
.L_13:
        /*0038*/ 	.byte	0x03, 0x50
        /*003a*/ 	.short	0x0000


	//----- nvinfo : EIATTR_MAXREG_COUNT
	.align		4
        /*003c*/ 	.byte	0x03, 0x1b
        /*003e*/ 	.short	0x00ff


	//----- nvinfo : EIATTR_MERCURY_ISA_VERSION
	.align		4
        /*0040*/ 	.byte	0x03, 0x5f
        /*0042*/ 	.short	0x0101


	//----- nvinfo : EIATTR_VRC_CTA_INIT_COUNT
	.align		4
        /*0044*/ 	.byte	0x02, 0x4a
	.zero		1
	.zero		1


	//----- nvinfo : EIATTR_EXIT_INSTR_OFFSETS
	.align		4
        /*0048*/ 	.byte	0x04, 0x1c
        /*004a*/ 	.short	(.L_15 - .L_14)


	//   ....[0]....
.L_14:
        /*004c*/ 	.word	0x00000430


	//----- nvinfo : EIATTR_CBANK_PARAM_SIZE
	.align		4
.L_15:
        /*0050*/ 	.byte	0x03, 0x19
        /*0052*/ 	.short	0x0018


	//----- nvinfo : EIATTR_PARAM_CBANK
	.align		4
        /*0054*/ 	.byte	0x04, 0x0a
        /*0056*/ 	.short	(.L_17 - .L_16)
	.align		4
.L_16:
        /*0058*/ 	.word	index@(.nv.constant0._Z18kernel_multiplicarPiS_S_)
        /*005c*/ 	.short	0x0380
        /*005e*/ 	.short	0x0018


	//----- nvinfo : EIATTR_SW_WAR
	.align		4
.L_17:
        /*0060*/ 	.byte	0x04, 0x36
        /*0062*/ 	.short	(.L_19 - .L_18)
.L_18:
        /*0064*/ 	.word	0x00000008
.L_19:


//--------------------- .nv.callgraph             --------------------------
	.section	.nv.callgraph,"",@"SHT_CUDA_CALLGRAPH"
	.align	4
	.sectionentsize	8
	.align		4
        /*0000*/ 	.word	0x00000000
	.align		4
        /*0004*/ 	.word	0xffffffff
	.align		4
        /*0008*/ 	.word	0x00000000
	.align		4
        /*000c*/ 	.word	0xfffffffe
	.align		4
        /*0010*/ 	.word	0x00000000
	.align		4
        /*0014*/ 	.word	0xfffffffd
	.align		4
        /*0018*/ 	.word	0x00000000
	.align		4
        /*001c*/ 	.word	0xfffffffc


//--------------------- .text._Z18kernel_multiplicarPiS_S_ --------------------------
	.section	.text._Z18kernel_multiplicarPiS_S_,"ax",@progbits
	.align	128
        .global         _Z18kernel_multiplicarPiS_S_
        .type           _Z18kernel_multiplicarPiS_S_,@function
        .size           _Z18kernel_multiplicarPiS_S_,(.L_x_1 - _Z18kernel_multiplicarPiS_S_)
        .other          _Z18kernel_multiplicarPiS_S_,@"STO_CUDA_ENTRY STV_DEFAULT"
_Z18kernel_multiplicarPiS_S_:
.text._Z18kernel_multiplicarPiS_S_:
[----:B------:R-:W-:Y:S01]  /*0000*/  LDC R1, c[0x0][0x37c] ;  /* 0x0000df00ff017b82 */ /* 0x000fe20000000800 */
[----:B------:R-:W0:Y:S07]  /*0010*/  S2R R7, SR_TID.Y ;  /* 0x0000000000077919 */ /* 0x000e2e0000002200 */
[----:B------:R-:W0:Y:S01]  /*0020*/  S2UR UR6, SR_CTAID.Y ;  /* 0x00000000000679c3 */ /* 0x000e220000002600 */
[----:B------:R-:W1:Y:S01]  /*0030*/  LDCU.64 UR4, c[0x0][0x358] ;  /* 0x00006b00ff0477ac */ /* 0x000e620008000a00 */
[----:B------:R-:W2:Y:S06]  /*0040*/  S2R R6, SR_TID.X ;  /* 0x0000000000067919 */ /* 0x000eac0000002100 */
[----:B------:R-:W0:Y:S08]  /*0050*/  LDC R0, c[0x0][0x364] ;  /* 0x0000d900ff007b82 */ /* 0x000e300000000800 */
[----:B------:R-:W2:Y:S08]  /*0060*/  S2UR UR7, SR_CTAID.X ;  /* 0x00000000000779c3 */ /* 0x000eb00000002500 */
[----:B------:R-:W2:Y:S08]  /*0070*/  LDC R9, c[0x0][0x360] ;  /* 0x0000d800ff097b82 */ /* 0x000eb00000000800 */
[----:B------:R-:W3:Y:S01]  /*0080*/  LDC.64 R2, c[0x0][0x380] ;  /* 0x0000e000ff027b82 */ /* 0x000ee20000000a00 */
[----:B0-----:R-:W-:-:S05]  /*0090*/  IMAD R0, R0, UR6, R7 ;  /* 0x0000000600007c24 */ /* 0x001fca000f8e0207 */
[----:B------:R-:W-:Y:S02]  /*00a0*/  SHF.L.U32 R0, R0, 0x4, RZ ;  /* 0x0000000400007819 */ /* 0x000fe400000006ff */
[----:B------:R-:W0:Y:S01]  /*00b0*/  LDC.64 R4, c[0x0][0x388] ;  /* 0x0000e200ff047b82 */ /* 0x000e220000000a00 */
[----:B--2---:R-:W-:Y:S02]  /*00c0*/  IMAD R9, R9, UR7, R6 ;  /* 0x0000000709097c24 */ /* 0x004fe4000f8e0206 */
[----:B---3--:R-:W-:-:S05]  /*00d0*/  IMAD.WIDE.U32 R2, R0, 0x4, R2 ;  /* 0x0000000400027825 */ /* 0x008fca00078e0002 */
[----:B-1----:R-:W2:Y:S01]  /*00e0*/  LDG.E R8, desc[UR4][R2.64] ;  /* 0x0000000402087981 */ /* 0x002ea2000c1e1900 */
[----:B0-----:R-:W-:-:S03]  /*00f0*/  IMAD.WIDE R4, R9, 0x4, R4 ;  /* 0x0000000409047825 */ /* 0x001fc600078e0204 */
[----:B------:R-:W3:Y:S04]  /*0100*/  LDG.E R13, desc[UR4][R2.64+0x4] ;  /* 0x00000404020d7981 */ /* 0x000ee8000c1e1900 */
[----:B------:R-:W2:Y:S04]  /*0110*/  LDG.E R11, desc[UR4][R4.64] ;  /* 0x00000004040b7981 */ /* 0x000ea8000c1e1900 */
[----:B------:R-:W3:Y:S04]  /*0120*/  LDG.E R24, desc[UR4][R4.64+0x40] ;  /* 0x0000400404187981 */ /* 0x000ee8000c1e1900 */
[----:B------:R-:W4:Y:S04]  /*0130*/  LDG.E R15, desc[UR4][R2.64+0x8] ;  /* 0x00000804020f7981 */ /* 0x000f28000c1e1900 */
[----:B------:R-:W4:Y:S04]  /*0140*/  LDG.E R12, desc[UR4][R4.64+0x80] ;  /* 0x00008004040c7981 */ /* 0x000f28000c1e1900 */
[----:B------:R-:W5:Y:S04]  /*0150*/  LDG.E R14, desc[UR4][R2.64+0xc] ;  /* 0x00000c04020e7981 */ /* 0x000f68000c1e1900 */
        /* <DEDUP_REMOVED lines=13> */
[----:B------:R-:W5:Y:S01]  /*0230*/  LDG.E R27, desc[UR4][R4.64+0x3c0] ;  /* 0x0003c004041b7981 */ /* 0x000f62000c1e1900 */
[----:B--2---:R-:W-:-:S03]  /*0240*/  IMAD R10, R8, R11, RZ ;  /* 0x0000000b080a7224 */ /* 0x004fc600078e02ff */
[----:B------:R-:W2:Y:S01]  /*0250*/  LDG.E R8, desc[UR4][R2.64+0x24] ;  /* 0x0000240402087981 */ /* 0x000ea2000c1e1900 */
[----:B---3--:R-:W-:-:S03]  /*0260*/  IMAD R24, R13, R24, R10 ;  /* 0x000000180d187224 */ /* 0x008fc600078e020a */
[----:B------:R-:W2:Y:S04]  /*0270*/  LDG.E R11, desc[UR4][R4.64+0x240] ;  /* 0x00024004040b7981 */ /* 0x000ea8000c1e1900 */
[----:B------:R-:W3:Y:S01]  /*0280*/  LDG.E R10, desc[UR4][R2.64+0x28] ;  /* 0x00002804020a7981 */ /* 0x000ee2000c1e1900 */
[----:B----4-:R-:W-:-:S03]  /*0290*/  IMAD R24, R15, R12, R24 ;  /* 0x0000000c0f187224 */ /* 0x010fc600078e0218 */
[----:B------:R-:W3:Y:S04]  /*02a0*/  LDG.E R13, desc[UR4][R4.64+0x280] ;  /* 0x00028004040d7981 */ /* 0x000ee8000c1e1900 */
[----:B------:R-:W4:Y:S01]  /*02b0*/  LDG.E R12, desc[UR4][R2.64+0x2c] ;  /* 0x00002c04020c7981 */ /* 0x000f22000c1e1900 */
[----:B-----5:R-:W-:-:S03]  /*02c0*/  IMAD R24, R14, R17, R24 ;  /* 0x000000110e187224 */ /* 0x020fc600078e0218 */
[----:B------:R-:W4:Y:S04]  /*02d0*/  LDG.E R15, desc[UR4][R4.64+0x2c0] ;  /* 0x0002c004040f7981 */ /* 0x000f28000c1e1900 */
[----:B------:R-:W5:Y:S04]  /*02e0*/  LDG.E R14, desc[UR4][R2.64+0x30] ;  /* 0x00003004020e7981 */ /* 0x000f68000c1e1900 */
[----:B------:R-:W5:Y:S01]  /*02f0*/  LDG.E R17, desc[UR4][R4.64+0x300] ;  /* 0x0003000404117981 */ /* 0x000f62000c1e1900 */
[----:B------:R-:W-:-:S03]  /*0300*/  IMAD R28, R22, R25, R24 ;  /* 0x00000019161c7224 */ /* 0x000fc600078e0218 */
[----:B------:R-:W5:Y:S04]  /*0310*/  LDG.E R24, desc[UR4][R2.64+0x34] ;  /* 0x0000340402187981 */ /* 0x000f68000c1e1900 */
[----:B------:R-:W5:Y:S04]  /*0320*/  LDG.E R25, desc[UR4][R4.64+0x340] ;  /* 0x0003400404197981 */ /* 0x000f68000c1e1900 */
[----:B------:R-:W5:Y:S01]  /*0330*/  LDG.E R22, desc[UR4][R2.64+0x38] ;  /* 0x0000380402167981 */ /* 0x000f62000c1e1900 */
[----:B------:R-:W-:-:S04]  /*0340*/  IMAD R6, R6, R7, R28 ;  /* 0x0000000706067224 */ /* 0x000fc800078e021c */
[----:B------:R-:W-:-:S04]  /*0350*/  IMAD R6, R16, R19, R6 ;  /* 0x0000001310067224 */ /* 0x000fc800078e0206 */
[----:B------:R-:W-:-:S04]  /*0360*/  IMAD R6, R18, R21, R6 ;  /* 0x0000001512067224 */ /* 0x000fc800078e0206 */
[----:B------:R-:W-:Y:S02]  /*0370*/  IMAD R20, R20, R23, R6 ;  /* 0x0000001714147224 */ /* 0x000fe400078e0206 */
[----:B------:R-:W0:Y:S01]  /*0380*/  LDC.64 R6, c[0x0][0x390] ;  /* 0x0000e400ff067b82 */ /* 0x000e220000000a00 */
[----:B------:R-:W-:-:S05]  /*0390*/  IADD3 R9, PT, PT, R9, R0, RZ ;  /* 0x0000000009097210 */ /* 0x000fca0007ffe0ff */
[----:B0-----:R-:W-:-:S04]  /*03a0*/  IMAD.WIDE R6, R9, 0x4, R6 ;  /* 0x0000000409067825 */ /* 0x001fc800078e0206 */
[----:B--2---:R-:W-:-:S04]  /*03b0*/  IMAD R8, R8, R11, R20 ;  /* 0x0000000b08087224 */ /* 0x004fc800078e0214 */
[----:B---3--:R-:W-:-:S04]  /*03c0*/  IMAD R8, R10, R13, R8 ;  /* 0x0000000d0a087224 */ /* 0x008fc800078e0208 */
[----:B----4-:R-:W-:-:S04]  /*03d0*/  IMAD R8, R12, R15, R8 ;  /* 0x0000000f0c087224 */ /* 0x010fc800078e0208 */
[----:B-----5:R-:W-:-:S04]  /*03e0*/  IMAD R8, R14, R17, R8 ;  /* 0x000000110e087224 */ /* 0x020fc800078e0208 */
[----:B------:R-:W-:-:S04]  /*03f0*/  IMAD R8, R24, R25, R8 ;  /* 0x0000001918087224 */ /* 0x000fc800078e0208 */
[----:B------:R-:W-:-:S04]  /*0400*/  IMAD R8, R22, R29, R8 ;  /* 0x0000001d16087224 */ /* 0x000fc800078e0208 */
[----:B------:R-:W-:-:S05]  /*0410*/  IMAD R27, R26, R27, R8 ;  /* 0x0000001b1a1b7224 */ /* 0x000fca00078e0208 */
[----:B------:R-:W-:Y:S01]  /*0420*/  STG.E desc[UR4][R6.64], R27 ;  /* 0x0000001b06007986 */ /* 0x000fe2000c101904 */
[----:B------:R-:W-:Y:S05]  /*0430*/  EXIT ;  /* 0x000000000000794d */ /* 0x000fea0003800000 */
.L_x_0:
[----:B------:R-:W-:-:S00]  /*0440*/  BRA `(.L_x_0) ;  /* 0xfffffffc00fc7947 */ /* 0x000fc0000383ffff */
[----:B------:R-:W-:-:S00]  /*0450*/  NOP ;  /* 0x0000000000007918 */ /* 0x000fc00000000000 */
        /* <DEDUP_REMOVED lines=10> */
.L_x_1:


//--------------------- .nv.shared.reserved.0     --------------------------
	.section	.nv.shared.reserved.0,"aw",@nobits
	.weak		__nv_reservedSMEM_offset_0_alias
	.size		__nv_reservedSMEM_offset_0_alias, 0, 64
	.other		__nv_reservedSMEM_offset_0_alias,@"STO_CUDA_RESERVED_SHARED STV_DEFAULT"
__nv_reservedSMEM_offset_0_alias:
	.zero		0
	.zero		64


//--------------------- .nv.constant0._Z18kernel_multiplicarPiS_S_ --------------------------
	.section	.nv.constant0._Z18kernel_multiplicarPiS_S_,"a",@progbits
	.sectionflags	@""
	.align	4
.nv.constant0._Z18kernel_multiplicarPiS_S_:
	.zero		920


//--------------------- SYMBOLS --------------------------

	.type		.nv.reservedSmem.offset0,@object
	.size		.nv.reservedSmem.offset0,0x4
